//
// Generated by NVIDIA NVVM Compiler
//
// Compiler Build ID: CL-36424714
// Cuda compilation tools, release 13.0, V13.0.88
// Based on NVVM 20.0.0
//

.version 9.0
.target sm_100
.address_size 64

	// .globl	_Z10stencil_1dPiS_i
// _ZZ10stencil_1dPiS_iE4temp has been demoted

.visible .entry _Z10stencil_1dPiS_i(
	.param .u64 .ptr .align 1 _Z10stencil_1dPiS_i_param_0,
	.param .u64 .ptr .align 1 _Z10stencil_1dPiS_i_param_1,
	.param .u32 _Z10stencil_1dPiS_i_param_2
)
{
	.reg .pred 	%p<4>;
	.reg .b32 	%r<31>;
	.reg .b64 	%rd<11>;
	// demoted variable
	.shared .align 4 .b8 _ZZ10stencil_1dPiS_iE4temp[1048];
	ld.param.u64 	%rd4, [_Z10stencil_1dPiS_i_param_0];
	ld.param.u64 	%rd3, [_Z10stencil_1dPiS_i_param_1];
	ld.param.u32 	%r5, [_Z10stencil_1dPiS_i_param_2];
	cvta.to.global.u64 	%rd1, %rd4;
	mov.u32 	%r6, %tid.x;
	mov.u32 	%r7, %ctaid.x;
	mov.u32 	%r8, %ntid.x;
	mad.lo.s32 	%r1, %r7, %r8, %r6;
	mul.wide.s32 	%rd5, %r1, 4;
	add.s64 	%rd2, %rd1, %rd5;
	ld.global.u32 	%r9, [%rd2];
	shl.b32 	%r10, %r6, 2;
	mov.u32 	%r11, _ZZ10stencil_1dPiS_iE4temp;
	add.s32 	%r2, %r11, %r10;
	st.shared.u32 	[%r2+12], %r9;
	setp.gt.u32 	%p1, %r6, 2;
	@%p1 bra 	$L__BB0_6;
	setp.lt.s32 	%p2, %r1, 3;
	mov.b32 	%r30, 0;
	@%p2 bra 	$L__BB0_3;
	add.s32 	%r13, %r1, -3;
	mul.wide.u32 	%rd6, %r13, 4;
	add.s64 	%rd7, %rd1, %rd6;
	ld.global.u32 	%r30, [%rd7];
$L__BB0_3:
	st.shared.u32 	[%r2], %r30;
	add.s32 	%r14, %r1, 256;
	setp.ge.s32 	%p3, %r14, %r5;
	@%p3 bra 	$L__BB0_5;
	ld.global.u32 	%r16, [%rd2+1024];
	st.shared.u32 	[%r2+1036], %r16;
	bra.uni 	$L__BB0_6;
$L__BB0_5:
	mov.b32 	%r15, 0;
	st.shared.u32 	[%r2+1036], %r15;
$L__BB0_6:
	bar.sync 	0;
	ld.shared.u32 	%r17, [%r2];
	ld.shared.u32 	%r18, [%r2+4];
	add.s32 	%r19, %r18, %r17;
	ld.shared.u32 	%r20, [%r2+8];
	add.s32 	%r21, %r20, %r19;
	ld.shared.u32 	%r22, [%r2+12];
	add.s32 	%r23, %r22, %r21;
	ld.shared.u32 	%r24, [%r2+16];
	add.s32 	%r25, %r24, %r23;
	ld.shared.u32 	%r26, [%r2+20];
	add.s32 	%r27, %r26, %r25;
	ld.shared.u32 	%r28, [%r2+24];
	add.s32 	%r29, %r28, %r27;
	cvta.to.global.u64 	%rd8, %rd3;
	add.s64 	%rd10, %rd8, %rd5;
	st.global.u32 	[%rd10], %r29;
	ret;

}


// ===== COMPILED SASS (sm_100) =====

	.target	sm_100

	.elftype	@"ET_EXEC"


//--------------------- .note.nv.tkinfo           --------------------------
	.section	.note.nv.tkinfo,"",@"SHT_NOTE"
	.sectionflags	@"SHF_NOTE_NV_TKINFO"
	.tkinfo
        /*0018*/ 	.word	0x00000002
        /*0030*/ 	.string	""
        /*0030*/ 	.string	"ptxas"
        /*0030*/ 	.string	"Cuda compilation tools, release 13.0, V13.0.88"
        /*0030*/ 	.string	"Build cuda_13.0.r13.0/compiler.36424714_0"
        /*0030*/ 	.string	"-arch sm_100 -m 64 "



//--------------------- .note.nv.cuinfo           --------------------------
	.section	.note.nv.cuinfo,"",@"SHT_NOTE"
	.sectionflags	@"SHF_NOTE_NV_CUINFO"
        /*0018*/ 	.short	0x0002
        /*001a*/ 	.short	0x0064
        /*001c*/ 	.short	0x0082
	.zero		2


//--------------------- .nv.info                  --------------------------
	.section	.nv.info,"",@"SHT_CUDA_INFO"
	.align	4


	//----- nvinfo : EIATTR_REGCOUNT
	.align		4
        /*0000*/ 	.byte	0x04, 0x2f
        /*0002*/ 	.short	(.L_1 - .L_0)
	.align		4
.L_0:
        /*0004*/ 	.word	index@(_Z10stencil_1dPiS_i)
        /*0008*/ 	.word	0x00000010


	//----- nvinfo : EIATTR_FRAME_SIZE
	.align		4
.L_1:
        /*000c*/ 	.byte	0x04, 0x11
        /*000e*/ 	.short	(.L_3 - .L_2)
	.align		4
.L_2:
        /*0010*/ 	.word	index@(_Z10stencil_1dPiS_i)
        /*0014*/ 	.word	0x00000000


	//----- nvinfo : EIATTR_MIN_STACK_SIZE
	.align		4
.L_3:
        /*0018*/ 	.byte	0x04, 0x12
        /*001a*/ 	.short	(.L_5 - .L_4)
	.align		4
.L_4:
        /*001c*/ 	.word	index@(_Z10stencil_1dPiS_i)
        /*0020*/ 	.word	0x00000000
.L_5:


//--------------------- .nv.compat                --------------------------
	.section	.nv.compat,"",@"SHT_CUDA_COMPAT_INFO"
	.align	4
        /*0000*/ 	.byte	0x02, 0x09, 0x00, 0x00, 0x02, 0x02, 0x01, 0x00, 0x02, 0x05, 0x05, 0x00, 0x03, 0x07, 0x01, 0x01
        /*0010*/ 	.byte	0x02, 0x03, 0x00, 0x00, 0x02, 0x06, 0x01, 0x00, 0x04, 0x0b, 0x08, 0x00, 0x09, 0x00, 0x00, 0x00
        /*0020*/ 	.byte	0x00, 0x00, 0x00, 0x00


//--------------------- .nv.info._Z10stencil_1dPiS_i --------------------------
	.section	.nv.info._Z10stencil_1dPiS_i,"",@"SHT_CUDA_INFO"
	.sectionflags	@""
	.align	4


	//----- nvinfo : EIATTR_CUDA_API_VERSION
	.align		4
        /*0000*/ 	.byte	0x04, 0x37
        /*0002*/ 	.short	(.L_7 - .L_6)
.L_6:
        /*0004*/ 	.word	0x00000082


	//----- nvinfo : EIATTR_KPARAM_INFO
	.align		4
.L_7:
        /*0008*/ 	.byte	0x04, 0x17
        /*000a*/ 	.short	(.L_9 - .L_8)
.L_8:
        /*000c*/ 	.word	0x00000000
        /*0010*/ 	.short	0x0002
        /*0012*/ 	.short	0x0010
        /*0014*/ 	.byte	0x00, 0xf0, 0x11, 0x00


	//----- nvinfo : EIATTR_KPARAM_INFO
	.align		4
.L_9:
        /*0018*/ 	.byte	0x04, 0x17
        /*001a*/ 	.short	(.L_11 - .L_10)
.L_10:
        /*001c*/ 	.word	0x00000000
        /*0020*/ 	.short	0x0001
        /*0022*/ 	.short	0x0008
        /*0024*/ 	.byte	0x00, 0xf5, 0x21, 0x00


	//----- nvinfo : EIATTR_KPARAM_INFO
	.align		4
.L_11:
        /*0028*/ 	.byte	0x04, 0x17
        /*002a*/ 	.short	(.L_13 - .L_12)
.L_12:
        /*002c*/ 	.word	0x00000000
        /*0030*/ 	.short	0x0000
        /*0032*/ 	.short	0x0000
        /*0034*/ 	.byte	0x00, 0xf5, 0x21, 0x00


	//----- nvinfo : EIATTR_SPARSE_MMA_MASK
	.align		4
.L_13:
        /*0038*/ 	.byte	0x03, 0x50
        /*003a*/ 	.short	0x0000


	//----- nvinfo : EIATTR_MAXREG_COUNT
	.align		4
        /*003c*/ 	.byte	0x03, 0x1b
        /*003e*/ 	.short	0x00ff


	//----- nvinfo : EIATTR_NUM_BARRIERS
	.align		4
        /*0040*/ 	.byte	0x02, 0x4c
        /*0042*/ 	.byte	0x01
	.zero		1


	//----- nvinfo : EIATTR_MERCURY_ISA_VERSION
	.align		4
        /*0044*/ 	.byte	0x03, 0x5f
        /*0046*/ 	.short	0x0101


	//----- nvinfo : EIATTR_VRC_CTA_INIT_COUNT
	.align		4
        /*0048*/ 	.byte	0x02, 0x4a
	.zero		1
	.zero		1


	//----- nvinfo : EIATTR_EXIT_INSTR_OFFSETS
	.align		4
        /*004c*/ 	.byte	0x04, 0x1c
        /*004e*/ 	.short	(.L_15 - .L_14)


	//   ....[0]....
.L_14:
        /*0050*/ 	.word	0x000002c0


	//----- nvinfo : EIATTR_CRS_STACK_SIZE
	.align		4
.L_15:
        /*0054*/ 	.byte	0x04, 0x1e
        /*0056*/ 	.short	(.L_17 - .L_16)
.L_16:
        /*0058*/ 	.word	0x00000000


	//----- nvinfo : EIATTR_CBANK_PARAM_SIZE
	.align		4
.L_17:
        /*005c*/ 	.byte	0x03, 0x19
        /*005e*/ 	.short	0x0014


	//----- nvinfo : EIATTR_PARAM_CBANK
	.align		4
        /*0060*/ 	.byte	0x04, 0x0a
        /*0062*/ 	.short	(.L_19 - .L_18)
	.align		4
.L_18:
        /*0064*/ 	.word	index@(.nv.constant0._Z10stencil_1dPiS_i)
        /*0068*/ 	.short	0x0380
        /*006a*/ 	.short	0x0014


	//----- nvinfo : EIATTR_SW_WAR
	.align		4
.L_19:
        /*006c*/ 	.byte	0x04, 0x36
        /*006e*/ 	.short	(.L_21 - .L_20)
.L_20:
        /*0070*/ 	.word	0x00000008
.L_21:


//--------------------- .nv.callgraph             --------------------------
	.section	.nv.callgraph,"",@"SHT_CUDA_CALLGRAPH"
	.align	4
	.sectionentsize	8
	.align		4
        /*0000*/ 	.word	0x00000000
	.align		4
        /*0004*/ 	.word	0xffffffff
	.align		4
        /*0008*/ 	.word	0x00000000
	.align		4
        /*000c*/ 	.word	0xfffffffe
	.align		4
        /*0010*/ 	.word	0x00000000
	.align		4
        /*0014*/ 	.word	0xfffffffd
	.align		4
        /*0018*/ 	.word	0x00000000
	.align		4
        /*001c*/ 	.word	0xfffffffc


//--------------------- .text._Z10stencil_1dPiS_i --------------------------
	.section	.text._Z10stencil_1dPiS_i,"ax",@progbits
	.align	128
        .global         _Z10stencil_1dPiS_i
        .type           _Z10stencil_1dPiS_i,@function
        .size           _Z10stencil_1dPiS_i,(.L_x_3 - _Z10stencil_1dPiS_i)
        .other          _Z10stencil_1dPiS_i,@"STO_CUDA_ENTRY STV_DEFAULT"
_Z10stencil_1dPiS_i:
.text._Z10stencil_1dPiS_i:
[----:B------:R-:W-:Y:S01]  /*0000*/  LDC R1, c[0x0][0x37c] ;  /* 0x0000df00ff017b82 */ /* 0x000fe20000000800 */
[----:B------:R-:W0:Y:S07]  /*0010*/  S2R R6, SR_TID.X ;  /* 0x0000000000067919 */ /* 0x000e2e0000002100 */
[----:B------:R-:W0:Y:S01]  /*0020*/  S2UR UR4, SR_CTAID.X ;  /* 0x00000000000479c3 */ /* 0x000e220000002500 */
[----:B------:R-:W1:Y:S07]  /*0030*/  LDCU.64 UR6, c[0x0][0x358] ;  /* 0x00006b00ff0677ac */ /* 0x000e6e0008000a00 */
[----:B------:R-:W0:Y:S08]  /*0040*/  LDC R7, c[0x0][0x360] ;  /* 0x0000d800ff077b82 */ /* 0x000e300000000800 */
[----:B------:R-:W2:Y:S01]  /*0050*/  LDC.64 R4, c[0x0][0x380] ;  /* 0x0000e000ff047b82 */ /* 0x000ea20000000a00 */
[----:B0-----:R-:W-:-:S04]  /*0060*/  IMAD R7, R7, UR4, R6 ;  /* 0x0000000407077c24 */ /* 0x001fc8000f8e0206 */
[----:B--2---:R-:W-:-:S05]  /*0070*/  IMAD.WIDE R2, R7, 0x4, R4 ;  /* 0x0000000407027825 */ /* 0x004fca00078e0204 */
[----:B-1----:R-:W2:Y:S01]  /*0080*/  LDG.E R0, desc[UR6][R2.64] ;  /* 0x0000000602007981 */ /* 0x002ea2000c1e1900 */
[----:B------:R-:W0:Y:S01]  /*0090*/  S2UR UR5, SR_CgaCtaId ;  /* 0x00000000000579c3 */ /* 0x000e220000008800 */
[----:B------:R-:W-:Y:S01]  /*00a0*/  UMOV UR4, 0x400 ;  /* 0x0000040000047882 */ /* 0x000fe20000000000 */
[----:B------:R-:W-:Y:S01]  /*00b0*/  ISETP.GT.U32.AND P0, PT, R6, 0x2, PT ;  /* 0x000000020600780c */ /* 0x000fe20003f04070 */
[----:B------:R-:W-:Y:S01]  /*00c0*/  BSSY.RECONVERGENT B0, `(.L_x_0) ;  /* 0x0000011000007945 */ /* 0x000fe20003800200 */
[----:B0-----:R-:W-:-:S06]  /*00d0*/  ULEA UR4, UR5, UR4, 0x18 ;  /* 0x0000000405047291 */ /* 0x001fcc000f8ec0ff */
[----:B------:R-:W-:-:S05]  /*00e0*/  LEA R9, R6, UR4, 0x2 ;  /* 0x0000000406097c11 */ /* 0x000fca000f8e10ff */
[----:B--2---:R0:W-:Y:S01]  /*00f0*/  STS [R9+0xc], R0 ;  /* 0x00000c0009007388 */ /* 0x0041e20000000800 */
[----:B------:R-:W-:Y:S05]  /*0100*/  @P0 BRA `(.L_x_1) ;  /* 0x0000000000300947 */ /* 0x000fea0003800000 */
[----:B------:R-:W1:Y:S01]  /*0110*/  LDCU UR4, c[0x0][0x390] ;  /* 0x00007200ff0477ac */ /* 0x000e620008000800 */
[C---:B------:R-:W-:Y:S01]  /*0120*/  ISETP.GE.AND P0, PT, R7.reuse, 0x3, PT ;  /* 0x000000030700780c */ /* 0x040fe20003f06270 */
[----:B0-----:R-:W-:-:S12]  /*0130*/  VIADD R0, R7, 0x100 ;  /* 0x0000010007007836 */ /* 0x001fd80000000000 */
[----:B------:R-:W-:Y:S01]  /*0140*/  @P0 VIADD R11, R7, 0xfffffffd ;  /* 0xfffffffd070b0836 */ /* 0x000fe20000000000 */
[----:B-1----:R-:W-:Y:S01]  /*0150*/  ISETP.GE.AND P1, PT, R0, UR4, PT ;  /* 0x0000000400007c0c */ /* 0x002fe2000bf26270 */
[----:B------:R-:W-:Y:S02]  /*0160*/  IMAD.MOV.U32 R0, RZ, RZ, RZ ;  /* 0x000000ffff007224 */ /* 0x000fe400078e00ff */
[----:B------:R-:W-:-:S05]  /*0170*/  @P0 IMAD.WIDE.U32 R4, R11, 0x4, R4 ;  /* 0x000000040b040825 */ /* 0x000fca00078e0004 */
[----:B------:R-:W2:Y:S05]  /*0180*/  @P0 LDG.E R0, desc[UR6][R4.64] ;  /* 0x0000000604000981 */ /* 0x000eaa000c1e1900 */
[----:B------:R-:W3:Y:S04]  /*0190*/  @!P1 LDG.E R2, desc[UR6][R2.64+0x400] ;  /* 0x0004000602029981 */ /* 0x000ee8000c1e1900 */
[----:B--2---:R1:W-:Y:S04]  /*01a0*/  STS [R9], R0 ;  /* 0x0000000009007388 */ /* 0x0043e80000000800 */
[----:B---3--:R1:W-:Y:S04]  /*01b0*/  @!P1 STS [R9+0x40c], R2 ;  /* 0x00040c0209009388 */ /* 0x0083e80000000800 */
[----:B------:R1:W-:Y:S02]  /*01c0*/  @P1 STS [R9+0x40c], RZ ;  /* 0x00040cff09001388 */ /* 0x0003e40000000800 */
.L_x_1:
[----:B------:R-:W-:Y:S05]  /*01d0*/  BSYNC.RECONVERGENT B0 ;  /* 0x0000000000007941 */ /* 0x000fea0003800200 */
.L_x_0:
[----:B------:R-:W-:Y:S08]  /*01e0*/  BAR.SYNC.DEFER_BLOCKING 0x0 ;  /* 0x0000000000007b1d */ /* 0x000ff00000010000 */
[----:B-1----:R-:W1:Y:S01]  /*01f0*/  LDC.64 R2, c[0x0][0x388] ;  /* 0x0000e200ff027b82 */ /* 0x002e620000000a00 */
[----:B0-----:R-:W-:Y:S04]  /*0200*/  LDS R0, [R9] ;  /* 0x0000000009007984 */ /* 0x001fe80000000800 */
[----:B------:R-:W-:Y:S01]  /*0210*/  LDS R5, [R9+0x4] ;  /* 0x0000040009057984 */ /* 0x000fe20000000800 */
[----:B-1----:R-:W-:-:S03]  /*0220*/  IMAD.WIDE R2, R7, 0x4, R2 ;  /* 0x0000000407027825 */ /* 0x002fc600078e0202 */
[----:B------:R-:W0:Y:S04]  /*0230*/  LDS R4, [R9+0x8] ;  /* 0x0000080009047984 */ /* 0x000e280000000800 */
[----:B------:R-:W-:Y:S04]  /*0240*/  LDS R11, [R9+0xc] ;  /* 0x00000c00090b7984 */ /* 0x000fe80000000800 */
[----:B------:R-:W1:Y:S04]  /*0250*/  LDS R6, [R9+0x10] ;  /* 0x0000100009067984 */ /* 0x000e680000000800 */
[----:B------:R-:W-:Y:S04]  /*0260*/  LDS R13, [R9+0x14] ;  /* 0x00001400090d7984 */ /* 0x000fe80000000800 */
[----:B------:R-:W2:Y:S01]  /*0270*/  LDS R8, [R9+0x18] ;  /* 0x0000180009087984 */ /* 0x000ea20000000800 */
[----:B0-----:R-:W-:-:S04]  /*0280*/  IADD3 R0, PT, PT, R4, R5, R0 ;  /* 0x0000000504007210 */ /* 0x001fc80007ffe000 */
[----:B-1----:R-:W-:-:S04]  /*0290*/  IADD3 R0, PT, PT, R6, R11, R0 ;  /* 0x0000000b06007210 */ /* 0x002fc80007ffe000 */
[----:B--2---:R-:W-:-:S05]  /*02a0*/  IADD3 R13, PT, PT, R8, R13, R0 ;  /* 0x0000000d080d7210 */ /* 0x004fca0007ffe000 */
[----:B------:R-:W-:Y:S01]  /*02b0*/  STG.E desc[UR6][R2.64], R13 ;  /* 0x0000000d02007986 */ /* 0x000fe2000c101906 */
[----:B------:R-:W-:Y:S05]  /*02c0*/  EXIT ;  /* 0x000000000000794d */ /* 0x000fea0003800000 */
.L_x_2:
[----:B------:R-:W-:-:S00]  /*02d0*/  BRA `(.L_x_2) ;  /* 0xfffffffc00fc7947 */ /* 0x000fc0000383ffff */
[----:B------:R-:W-:-:S00]  /*02e0*/  NOP ;  /* 0x0000000000007918 */ /* 0x000fc00000000000 */
        /* <DEDUP_REMOVED lines=9> */
.L_x_3:


//--------------------- .nv.shared._Z10stencil_1dPiS_i --------------------------
	.section	.nv.shared._Z10stencil_1dPiS_i,"aw",@nobits
	.sectionflags	@""
	.align	4
.nv.shared._Z10stencil_1dPiS_i:
	.zero		2072


//--------------------- .nv.shared.reserved.0     --------------------------
	.section	.nv.shared.reserved.0,"aw",@nobits
	.weak		__nv_reservedSMEM_offset_0_alias
	.size		__nv_reservedSMEM_offset_0_alias, 0, 64
	.other		__nv_reservedSMEM_offset_0_alias,@"STO_CUDA_RESERVED_SHARED STV_DEFAULT"
__nv_reservedSMEM_offset_0_alias:
	.zero		0
	.zero		64


//--------------------- .nv.constant0._Z10stencil_1dPiS_i --------------------------
	.section	.nv.constant0._Z10stencil_1dPiS_i,"a",@progbits
	.sectionflags	@""
	.align	4
.nv.constant0._Z10stencil_1dPiS_i:
	.zero		916


//--------------------- SYMBOLS --------------------------

	.type		.nv.reservedSmem.offset0,@object
	.size		.nv.reservedSmem.offset0,0x4
	.type		.nv.reservedSmem.cap,@object
	.size		.nv.reservedSmem.cap,0x4
